//
// Generated by NVIDIA NVVM Compiler
//
// Compiler Build ID: CL-36424714
// Cuda compilation tools, release 13.0, V13.0.88
// Based on NVVM 20.0.0
//

.version 9.0
.target sm_100
.address_size 64

	// .globl	generate_combinations

.visible .entry generate_combinations(
	.param .u64 .ptr .align 1 generate_combinations_param_0
)
{
	.reg .pred 	%p<6>;
	.reg .b32 	%r<47>;
	.reg .b64 	%rd<5>;

	ld.param.u64 	%rd1, [generate_combinations_param_0];
	mov.u32 	%r19, %ntid.x;
	mov.u32 	%r20, %ctaid.x;
	mov.u32 	%r21, %tid.x;
	mad.lo.s32 	%r1, %r19, %r20, %r21;
	setp.gt.s32 	%p1, %r1, 161699;
	@%p1 bra 	$L__BB0_7;
	setp.lt.s32 	%p2, %r1, 4851;
	mov.b32 	%r40, 0;
	mov.u32 	%r43, %r1;
	@%p2 bra 	$L__BB0_4;
	mov.b32 	%r42, 0;
	mov.b32 	%r41, 9702;
	mov.u32 	%r43, %r1;
$L__BB0_3:
	shr.u32 	%r25, %r41, 31;
	add.s32 	%r26, %r41, %r25;
	shr.s32 	%r27, %r26, 1;
	sub.s32 	%r43, %r43, %r27;
	add.s32 	%r40, %r42, 1;
	sub.s32 	%r28, 98, %r42;
	sub.s32 	%r29, 97, %r42;
	mul.lo.s32 	%r41, %r28, %r29;
	shr.u32 	%r30, %r41, 31;
	add.s32 	%r31, %r41, %r30;
	shr.s32 	%r32, %r31, 1;
	setp.lt.s32 	%p3, %r43, %r32;
	mov.u32 	%r42, %r40;
	@%p3 bra 	$L__BB0_4;
	bra.uni 	$L__BB0_3;
$L__BB0_4:
	add.s32 	%r44, %r40, 1;
	sub.s32 	%r33, 98, %r40;
	setp.lt.s32 	%p4, %r43, %r33;
	mov.u32 	%r45, %r40;
	@%p4 bra 	$L__BB0_6;
$L__BB0_5:
	mov.u32 	%r11, %r44;
	add.s32 	%r34, %r43, %r45;
	add.s32 	%r43, %r34, -98;
	add.s32 	%r44, %r11, 1;
	sub.s32 	%r35, 98, %r11;
	setp.ge.s32 	%p5, %r43, %r35;
	mov.u32 	%r45, %r11;
	@%p5 bra 	$L__BB0_5;
$L__BB0_6:
	add.s32 	%r36, %r43, %r45;
	add.s32 	%r37, %r36, 2;
	mul.lo.s32 	%r38, %r1, 3;
	cvta.to.global.u64 	%rd2, %rd1;
	mul.wide.s32 	%rd3, %r38, 4;
	add.s64 	%rd4, %rd2, %rd3;
	st.global.u32 	[%rd4], %r40;
	st.global.u32 	[%rd4+4], %r44;
	st.global.u32 	[%rd4+8], %r37;
$L__BB0_7:
	ret;

}


// ===== COMPILED SASS (sm_100) =====

	.target	sm_100

	.elftype	@"ET_EXEC"


//--------------------- .note.nv.tkinfo           --------------------------
	.section	.note.nv.tkinfo,"",@"SHT_NOTE"
	.sectionflags	@"SHF_NOTE_NV_TKINFO"
	.tkinfo
        /*0018*/ 	.word	0x00000002
        /*0030*/ 	.string	""
        /*0030*/ 	.string	"ptxas"
        /*0030*/ 	.string	"Cuda compilation tools, release 13.0, V13.0.88"
        /*0030*/ 	.string	"Build cuda_13.0.r13.0/compiler.36424714_0"
        /*0030*/ 	.string	"-arch sm_100 -m 64 "



//--------------------- .note.nv.cuinfo           --------------------------
	.section	.note.nv.cuinfo,"",@"SHT_NOTE"
	.sectionflags	@"SHF_NOTE_NV_CUINFO"
        /*0018*/ 	.short	0x0002
        /*001a*/ 	.short	0x0064
        /*001c*/ 	.short	0x0082
	.zero		2


//--------------------- .nv.info                  --------------------------
	.section	.nv.info,"",@"SHT_CUDA_INFO"
	.align	4


	//----- nvinfo : EIATTR_REGCOUNT
	.align		4
        /*0000*/ 	.byte	0x04, 0x2f
        /*0002*/ 	.short	(.L_1 - .L_0)
	.align		4
.L_0:
        /*0004*/ 	.word	index@(generate_combinations)
        /*0008*/ 	.word	0x0000000c


	//----- nvinfo : EIATTR_FRAME_SIZE
	.align		4
.L_1:
        /*000c*/ 	.byte	0x04, 0x11
        /*000e*/ 	.short	(.L_3 - .L_2)
	.align		4
.L_2:
        /*0010*/ 	.word	index@(generate_combinations)
        /*0014*/ 	.word	0x00000000


	//----- nvinfo : EIATTR_MIN_STACK_SIZE
	.align		4
.L_3:
        /*0018*/ 	.byte	0x04, 0x12
        /*001a*/ 	.short	(.L_5 - .L_4)
	.align		4
.L_4:
        /*001c*/ 	.word	index@(generate_combinations)
        /*0020*/ 	.word	0x00000000
.L_5:


//--------------------- .nv.compat                --------------------------
	.section	.nv.compat,"",@"SHT_CUDA_COMPAT_INFO"
	.align	4
        /*0000*/ 	.byte	0x02, 0x09, 0x00, 0x00, 0x02, 0x02, 0x01, 0x00, 0x02, 0x05, 0x05, 0x00, 0x03, 0x07, 0x01, 0x01
        /*0010*/ 	.byte	0x02, 0x03, 0x00, 0x00, 0x02, 0x06, 0x01, 0x00, 0x04, 0x0b, 0x08, 0x00, 0x09, 0x00, 0x00, 0x00
        /*0020*/ 	.byte	0x00, 0x00, 0x00, 0x00


//--------------------- .nv.info.generate_combinations --------------------------
	.section	.nv.info.generate_combinations,"",@"SHT_CUDA_INFO"
	.sectionflags	@""
	.align	4


	//----- nvinfo : EIATTR_CUDA_API_VERSION
	.align		4
        /*0000*/ 	.byte	0x04, 0x37
        /*0002*/ 	.short	(.L_7 - .L_6)
.L_6:
        /*0004*/ 	.word	0x00000082


	//----- nvinfo : EIATTR_KPARAM_INFO
	.align		4
.L_7:
        /*0008*/ 	.byte	0x04, 0x17
        /*000a*/ 	.short	(.L_9 - .L_8)
.L_8:
        /*000c*/ 	.word	0x00000000
        /*0010*/ 	.short	0x0000
        /*0012*/ 	.short	0x0000
        /*0014*/ 	.byte	0x00, 0xf5, 0x21, 0x00


	//----- nvinfo : EIATTR_SPARSE_MMA_MASK
	.align		4
.L_9:
        /*0018*/ 	.byte	0x03, 0x50
        /*001a*/ 	.short	0x0000


	//----- nvinfo : EIATTR_MAXREG_COUNT
	.align		4
        /*001c*/ 	.byte	0x03, 0x1b
        /*001e*/ 	.short	0x00ff


	//----- nvinfo : EIATTR_MERCURY_ISA_VERSION
	.align		4
        /*0020*/ 	.byte	0x03, 0x5f
        /*0022*/ 	.short	0x0101


	//----- nvinfo : EIATTR_VRC_CTA_INIT_COUNT
	.align		4
        /*0024*/ 	.byte	0x02, 0x4a
	.zero		1
	.zero		1


	//----- nvinfo : EIATTR_EXIT_INSTR_OFFSETS
	.align		4
        /*0028*/ 	.byte	0x04, 0x1c
        /*002a*/ 	.short	(.L_11 - .L_10)


	//   ....[0]....
.L_10:
        /*002c*/ 	.word	0x00000060


	//   ....[1]....
        /*0030*/ 	.word	0x00000330


	//----- nvinfo : EIATTR_CRS_STACK_SIZE
	.align		4
.L_11:
        /*0034*/ 	.byte	0x04, 0x1e
        /*0036*/ 	.short	(.L_13 - .L_12)
.L_12:
        /*0038*/ 	.word	0x00000000


	//----- nvinfo : EIATTR_CBANK_PARAM_SIZE
	.align		4
.L_13:
        /*003c*/ 	.byte	0x03, 0x19
        /*003e*/ 	.short	0x0008


	//----- nvinfo : EIATTR_PARAM_CBANK
	.align		4
        /*0040*/ 	.byte	0x04, 0x0a
        /*0042*/ 	.short	(.L_15 - .L_14)
	.align		4
.L_14:
        /*0044*/ 	.word	index@(.nv.constant0.generate_combinations)
        /*0048*/ 	.short	0x0380
        /*004a*/ 	.short	0x0008


	//----- nvinfo : EIATTR_SW_WAR
	.align		4
.L_15:
        /*004c*/ 	.byte	0x04, 0x36
        /*004e*/ 	.short	(.L_17 - .L_16)
.L_16:
        /*0050*/ 	.word	0x00000008
.L_17:


//--------------------- .nv.callgraph             --------------------------
	.section	.nv.callgraph,"",@"SHT_CUDA_CALLGRAPH"
	.align	4
	.sectionentsize	8
	.align		4
        /*0000*/ 	.word	0x00000000
	.align		4
        /*0004*/ 	.word	0xffffffff
	.align		4
        /*0008*/ 	.word	0x00000000
	.align		4
        /*000c*/ 	.word	0xfffffffe
	.align		4
        /*0010*/ 	.word	0x00000000
	.align		4
        /*0014*/ 	.word	0xfffffffd
	.align		4
        /*0018*/ 	.word	0x00000000
	.align		4
        /*001c*/ 	.word	0xfffffffc


//--------------------- .text.generate_combinations --------------------------
	.section	.text.generate_combinations,"ax",@progbits
	.align	128
        .global         generate_combinations
        .type           generate_combinations,@function
        .size           generate_combinations,(.L_x_8 - generate_combinations)
        .other          generate_combinations,@"STO_CUDA_ENTRY STV_DEFAULT"
generate_combinations:
.text.generate_combinations:
[----:B------:R-:W-:Y:S01]  /*0000*/  LDC R1, c[0x0][0x37c] ;  /* 0x0000df00ff017b82 */ /* 0x000fe20000000800 */
[----:B------:R-:W0:Y:S01]  /*0010*/  S2R R0, SR_CTAID.X ;  /* 0x0000000000007919 */ /* 0x000e220000002500 */
[----:B------:R-:W0:Y:S01]  /*0020*/  LDCU UR4, c[0x0][0x360] ;  /* 0x00006c00ff0477ac */ /* 0x000e220008000800 */
[----:B------:R-:W0:Y:S02]  /*0030*/  S2R R3, SR_TID.X ;  /* 0x0000000000037919 */ /* 0x000e240000002100 */
[----:B0-----:R-:W-:-:S05]  /*0040*/  IMAD R0, R0, UR4, R3 ;  /* 0x0000000400007c24 */ /* 0x001fca000f8e0203 */
[----:B------:R-:W-:-:S13]  /*0050*/  ISETP.GT.AND P0, PT, R0, 0x277a3, PT ;  /* 0x000277a30000780c */ /* 0x000fda0003f04270 */
[----:B------:R-:W-:Y:S05]  /*0060*/  @P0 EXIT ;  /* 0x000000000000094d */ /* 0x000fea0003800000 */
[----:B------:R-:W-:Y:S01]  /*0070*/  ISETP.GE.AND P0, PT, R0, 0x12f3, PT ;  /* 0x000012f30000780c */ /* 0x000fe20003f06270 */
[----:B------:R-:W-:Y:S01]  /*0080*/  BSSY.RECONVERGENT B0, `(.L_x_0) ;  /* 0x0000015000007945 */ /* 0x000fe20003800200 */
[----:B------:R-:W-:Y:S02]  /*0090*/  IMAD.MOV.U32 R5, RZ, RZ, RZ ;  /* 0x000000ffff057224 */ /* 0x000fe400078e00ff */
[----:B------:R-:W-:-:S09]  /*00a0*/  IMAD.MOV.U32 R4, RZ, RZ, R0 ;  /* 0x000000ffff047224 */ /* 0x000fd200078e0000 */
[----:B------:R-:W-:Y:S05]  /*00b0*/  @!P0 BRA `(.L_x_1) ;  /* 0x0000000000448947 */ /* 0x000fea0003800000 */
[----:B------:R-:W-:Y:S01]  /*00c0*/  BSSY.RECONVERGENT B1, `(.L_x_2) ;  /* 0x000000f000017945 */ /* 0x000fe20003800200 */
[----:B------:R-:W-:Y:S02]  /*00d0*/  IMAD.MOV.U32 R2, RZ, RZ, RZ ;  /* 0x000000ffff027224 */ /* 0x000fe400078e00ff */
[----:B------:R-:W-:Y:S02]  /*00e0*/  IMAD.MOV.U32 R3, RZ, RZ, 0x25e6 ;  /* 0x000025e6ff037424 */ /* 0x000fe400078e00ff */
[----:B------:R-:W-:-:S07]  /*00f0*/  IMAD.MOV.U32 R4, RZ, RZ, R0 ;  /* 0x000000ffff047224 */ /* 0x000fce00078e0000 */
.L_x_3:
[C---:B------:R-:W-:Y:S02]  /*0100*/  IADD3 R7, PT, PT, -R2.reuse, 0x61, RZ ;  /* 0x0000006102077810 */ /* 0x040fe40007ffe1ff */
[C---:B------:R-:W-:Y:S02]  /*0110*/  IADD3 R6, PT, PT, -R2.reuse, 0x62, RZ ;  /* 0x0000006202067810 */ /* 0x040fe40007ffe1ff */
[----:B------:R-:W-:Y:S02]  /*0120*/  LEA.HI R5, R3, R3, RZ, 0x1 ;  /* 0x0000000303057211 */ /* 0x000fe400078f08ff */
[----:B------:R-:W-:Y:S01]  /*0130*/  IADD3 R2, PT, PT, R2, 0x1, RZ ;  /* 0x0000000102027810 */ /* 0x000fe20007ffe0ff */
[----:B------:R-:W-:Y:S01]  /*0140*/  IMAD R3, R6, R7, RZ ;  /* 0x0000000706037224 */ /* 0x000fe200078e02ff */
[----:B------:R-:W-:-:S04]  /*0150*/  SHF.R.S32.HI R5, RZ, 0x1, R5 ;  /* 0x00000001ff057819 */ /* 0x000fc80000011405 */
[----:B------:R-:W-:Y:S01]  /*0160*/  LEA.HI R6, R3, R3, RZ, 0x1 ;  /* 0x0000000303067211 */ /* 0x000fe200078f08ff */
[----:B------:R-:W-:-:S03]  /*0170*/  IMAD.IADD R4, R4, 0x1, -R5 ;  /* 0x0000000104047824 */ /* 0x000fc600078e0a05 */
[----:B------:R-:W-:-:S04]  /*0180*/  SHF.R.S32.HI R5, RZ, 0x1, R6 ;  /* 0x00000001ff057819 */ /* 0x000fc80000011406 */
[----:B------:R-:W-:-:S13]  /*0190*/  ISETP.GE.AND P0, PT, R4, R5, PT ;  /* 0x000000050400720c */ /* 0x000fda0003f06270 */
[----:B------:R-:W-:Y:S05]  /*01a0*/  @P0 BRA `(.L_x_3) ;  /* 0xfffffffc00d40947 */ /* 0x000fea000383ffff */
[----:B------:R-:W-:Y:S05]  /*01b0*/  BSYNC.RECONVERGENT B1 ;  /* 0x0000000000017941 */ /* 0x000fea0003800200 */
.L_x_2:
[----:B------:R-:W-:-:S07]  /*01c0*/  IMAD.MOV.U32 R5, RZ, RZ, R2 ;  /* 0x000000ffff057224 */ /* 0x000fce00078e0002 */
.L_x_1:
[----:B------:R-:W-:Y:S05]  /*01d0*/  BSYNC.RECONVERGENT B0 ;  /* 0x0000000000007941 */ /* 0x000fea0003800200 */
.L_x_0:
[----:B------:R-:W0:Y:S01]  /*01e0*/  LDC.64 R2, c[0x0][0x380] ;  /* 0x0000e000ff027b82 */ /* 0x000e220000000a00 */
[----:B------:R-:W-:Y:S01]  /*01f0*/  IADD3 R7, PT, PT, -R5, 0x62, RZ ;  /* 0x0000006205077810 */ /* 0x000fe20007ffe1ff */
[----:B------:R-:W1:Y:S01]  /*0200*/  LDCU.64 UR4, c[0x0][0x358] ;  /* 0x00006b00ff0477ac */ /* 0x000e620008000a00 */
[----:B------:R-:W-:Y:S01]  /*0210*/  BSSY.RECONVERGENT B0, `(.L_x_4) ;  /* 0x000000d000007945 */ /* 0x000fe20003800200 */
[----:B------:R-:W-:Y:S01]  /*0220*/  IMAD.MOV.U32 R9, RZ, RZ, R5 ;  /* 0x000000ffff097224 */ /* 0x000fe200078e0005 */
[----:B------:R-:W-:Y:S01]  /*0230*/  ISETP.GE.AND P0, PT, R4, R7, PT ;  /* 0x000000070400720c */ /* 0x000fe20003f06270 */
[----:B------:R-:W-:-:S04]  /*0240*/  IMAD R7, R0, 0x3, RZ ;  /* 0x0000000300077824 */ /* 0x000fc800078e02ff */
[----:B0-----:R-:W-:-:S04]  /*0250*/  IMAD.WIDE R2, R7, 0x4, R2 ;  /* 0x0000000407027825 */ /* 0x001fc800078e0202 */
[----:B------:R-:W-:-:S04]  /*0260*/  VIADD R7, R5, 0x1 ;  /* 0x0000000105077836 */ /* 0x000fc80000000000 */
[----:B-1----:R-:W-:Y:S05]  /*0270*/  @!P0 BRA `(.L_x_5) ;  /* 0x0000000000188947 */ /* 0x002fea0003800000 */
.L_x_6:
[----:B------:R-:W-:Y:S02]  /*0280*/  IADD3 R4, PT, PT, R4, -0x62, R9 ;  /* 0xffffff9e04047810 */ /* 0x000fe40007ffe009 */
[----:B------:R-:W-:-:S04]  /*0290*/  IADD3 R9, PT, PT, -R7, 0x62, RZ ;  /* 0x0000006207097810 */ /* 0x000fc80007ffe1ff */
[----:B------:R-:W-:Y:S02]  /*02a0*/  ISETP.GE.AND P0, PT, R4, R9, PT ;  /* 0x000000090400720c */ /* 0x000fe40003f06270 */
[----:B------:R-:W-:Y:S01]  /*02b0*/  MOV R9, R7 ;  /* 0x0000000700097202 */ /* 0x000fe20000000f00 */
[----:B------:R-:W-:-:S10]  /*02c0*/  VIADD R7, R7, 0x1 ;  /* 0x0000000107077836 */ /* 0x000fd40000000000 */
[----:B------:R-:W-:Y:S05]  /*02d0*/  @P0 BRA `(.L_x_6) ;  /* 0xfffffffc00e80947 */ /* 0x000fea000383ffff */
.L_x_5:
[----:B------:R-:W-:Y:S05]  /*02e0*/  BSYNC.RECONVERGENT B0 ;  /* 0x0000000000007941 */ /* 0x000fea0003800200 */
.L_x_4:
[----:B------:R-:W-:Y:S01]  /*02f0*/  IADD3 R9, PT, PT, R4, 0x2, R9 ;  /* 0x0000000204097810 */ /* 0x000fe20007ffe009 */
[----:B------:R-:W-:Y:S04]  /*0300*/  STG.E desc[UR4][R2.64], R5 ;  /* 0x0000000502007986 */ /* 0x000fe8000c101904 */
[----:B------:R-:W-:Y:S04]  /*0310*/  STG.E desc[UR4][R2.64+0x4], R7 ;  /* 0x0000040702007986 */ /* 0x000fe8000c101904 */
[----:B------:R-:W-:Y:S01]  /*0320*/  STG.E desc[UR4][R2.64+0x8], R9 ;  /* 0x0000080902007986 */ /* 0x000fe2000c101904 */
[----:B------:R-:W-:Y:S05]  /*0330*/  EXIT ;  /* 0x000000000000794d */ /* 0x000fea0003800000 */
.L_x_7:
[----:B------:R-:W-:-:S00]  /*0340*/  BRA `(.L_x_7) ;  /* 0xfffffffc00fc7947 */ /* 0x000fc0000383ffff */
[----:B------:R-:W-:-:S00]  /*0350*/  NOP ;  /* 0x0000000000007918 */ /* 0x000fc00000000000 */
        /* <DEDUP_REMOVED lines=10> */
.L_x_8:


//--------------------- .nv.shared.reserved.0     --------------------------
	.section	.nv.shared.reserved.0,"aw",@nobits
	.weak		__nv_reservedSMEM_offset_0_alias
	.size		__nv_reservedSMEM_offset_0_alias, 0, 64
	.other		__nv_reservedSMEM_offset_0_alias,@"STO_CUDA_RESERVED_SHARED STV_DEFAULT"
__nv_reservedSMEM_offset_0_alias:
	.zero		0
	.zero		64


//--------------------- .nv.constant0.generate_combinations --------------------------
	.section	.nv.constant0.generate_combinations,"a",@progbits
	.sectionflags	@""
	.align	4
.nv.constant0.generate_combinations:
	.zero		904


//--------------------- SYMBOLS --------------------------

	.type		.nv.reservedSmem.offset0,@object
	.size		.nv.reservedSmem.offset0,0x4
